//
// Generated by NVIDIA NVVM Compiler
//
// Compiler Build ID: CL-36424714
// Cuda compilation tools, release 13.0, V13.0.88
// Based on NVVM 20.0.0
//

.version 9.0
.target sm_100
.address_size 64

	// .globl	_Z13add_block_sumPjS_i
// _ZZ20parallel_prefix_scanPjS_S_iE10scan_array has been demoted

.visible .entry _Z13add_block_sumPjS_i(
	.param .u64 .ptr .align 1 _Z13add_block_sumPjS_i_param_0,
	.param .u64 .ptr .align 1 _Z13add_block_sumPjS_i_param_1,
	.param .u32 _Z13add_block_sumPjS_i_param_2
)
{
	.reg .pred 	%p<3>;
	.reg .b32 	%r<17>;
	.reg .b64 	%rd<13>;

	ld.param.u64 	%rd3, [_Z13add_block_sumPjS_i_param_0];
	ld.param.u64 	%rd4, [_Z13add_block_sumPjS_i_param_1];
	ld.param.u32 	%r3, [_Z13add_block_sumPjS_i_param_2];
	cvta.to.global.u64 	%rd1, %rd3;
	cvta.to.global.u64 	%rd2, %rd4;
	mov.u32 	%r1, %ctaid.x;
	shl.b32 	%r4, %r1, 9;
	mov.u32 	%r5, %tid.x;
	shl.b32 	%r6, %r5, 1;
	add.s32 	%r2, %r4, %r6;
	or.b32  	%r7, %r2, 1;
	setp.ge.u32 	%p1, %r7, %r3;
	@%p1 bra 	$L__BB0_2;
	mul.wide.u32 	%rd9, %r1, 4;
	add.s64 	%rd10, %rd2, %rd9;
	ld.global.u32 	%r11, [%rd10];
	mul.wide.u32 	%rd11, %r2, 4;
	add.s64 	%rd12, %rd1, %rd11;
	ld.global.u32 	%r12, [%rd12+4];
	add.s32 	%r13, %r12, %r11;
	st.global.u32 	[%rd12+4], %r13;
	ld.global.u32 	%r14, [%rd10];
	ld.global.u32 	%r15, [%rd12];
	add.s32 	%r16, %r15, %r14;
	st.global.u32 	[%rd12], %r16;
	bra.uni 	$L__BB0_4;
$L__BB0_2:
	setp.ge.u32 	%p2, %r2, %r3;
	@%p2 bra 	$L__BB0_4;
	mul.wide.u32 	%rd5, %r1, 4;
	add.s64 	%rd6, %rd2, %rd5;
	ld.global.u32 	%r8, [%rd6];
	mul.wide.u32 	%rd7, %r2, 4;
	add.s64 	%rd8, %rd1, %rd7;
	ld.global.u32 	%r9, [%rd8];
	add.s32 	%r10, %r9, %r8;
	st.global.u32 	[%rd8], %r10;
$L__BB0_4:
	ret;

}
	// .globl	_Z20parallel_prefix_scanPjS_S_i
.visible .entry _Z20parallel_prefix_scanPjS_S_i(
	.param .u64 .ptr .align 1 _Z20parallel_prefix_scanPjS_S_i_param_0,
	.param .u64 .ptr .align 1 _Z20parallel_prefix_scanPjS_S_i_param_1,
	.param .u64 .ptr .align 1 _Z20parallel_prefix_scanPjS_S_i_param_2,
	.param .u32 _Z20parallel_prefix_scanPjS_S_i_param_3
)
{
	.reg .pred 	%p<23>;
	.reg .b32 	%r<128>;
	.reg .b64 	%rd<17>;
	// demoted variable
	.shared .align 4 .b8 _ZZ20parallel_prefix_scanPjS_S_iE10scan_array[2048];
	ld.param.u64 	%rd4, [_Z20parallel_prefix_scanPjS_S_i_param_0];
	ld.param.u64 	%rd5, [_Z20parallel_prefix_scanPjS_S_i_param_1];
	ld.param.u64 	%rd3, [_Z20parallel_prefix_scanPjS_S_i_param_2];
	ld.param.u32 	%r9, [_Z20parallel_prefix_scanPjS_S_i_param_3];
	cvta.to.global.u64 	%rd1, %rd4;
	cvta.to.global.u64 	%rd2, %rd5;
	mov.u32 	%r1, %tid.x;
	mov.u32 	%r2, %ctaid.x;
	mov.u32 	%r3, %ntid.x;
	mul.lo.s32 	%r10, %r2, %r3;
	shl.b32 	%r11, %r10, 1;
	add.s32 	%r4, %r11, %r1;
	setp.ge.u32 	%p1, %r4, %r9;
	shl.b32 	%r12, %r1, 2;
	mov.u32 	%r13, _ZZ20parallel_prefix_scanPjS_S_iE10scan_array;
	add.s32 	%r5, %r13, %r12;
	@%p1 bra 	$L__BB1_2;
	mul.wide.u32 	%rd6, %r4, 4;
	add.s64 	%rd7, %rd2, %rd6;
	ld.global.u32 	%r15, [%rd7];
	st.shared.u32 	[%r5], %r15;
	bra.uni 	$L__BB1_3;
$L__BB1_2:
	mov.b32 	%r14, 0;
	st.shared.u32 	[%r5], %r14;
$L__BB1_3:
	add.s32 	%r6, %r4, %r3;
	setp.ge.u32 	%p2, %r6, %r9;
	shl.b32 	%r16, %r3, 2;
	add.s32 	%r7, %r5, %r16;
	@%p2 bra 	$L__BB1_5;
	mul.wide.u32 	%rd8, %r6, 4;
	add.s64 	%rd9, %rd2, %rd8;
	ld.global.u32 	%r18, [%rd9];
	st.shared.u32 	[%r7], %r18;
	bra.uni 	$L__BB1_6;
$L__BB1_5:
	mov.b32 	%r17, 0;
	st.shared.u32 	[%r7], %r17;
$L__BB1_6:
	bar.sync 	0;
	add.s32 	%r8, %r1, 1;
	setp.gt.u32 	%p3, %r1, 255;
	@%p3 bra 	$L__BB1_8;
	shl.b32 	%r19, %r8, 3;
	add.s32 	%r21, %r13, %r19;
	ld.shared.u32 	%r22, [%r21+-8];
	ld.shared.u32 	%r23, [%r21+-4];
	add.s32 	%r24, %r23, %r22;
	st.shared.u32 	[%r21+-4], %r24;
$L__BB1_8:
	bar.sync 	0;
	setp.gt.u32 	%p4, %r1, 127;
	@%p4 bra 	$L__BB1_10;
	shl.b32 	%r25, %r8, 4;
	add.s32 	%r27, %r13, %r25;
	ld.shared.u32 	%r28, [%r27+-12];
	ld.shared.u32 	%r29, [%r27+-4];
	add.s32 	%r30, %r29, %r28;
	st.shared.u32 	[%r27+-4], %r30;
$L__BB1_10:
	bar.sync 	0;
	setp.gt.u32 	%p5, %r1, 63;
	@%p5 bra 	$L__BB1_12;
	shl.b32 	%r31, %r8, 5;
	add.s32 	%r33, %r13, %r31;
	ld.shared.u32 	%r34, [%r33+-20];
	ld.shared.u32 	%r35, [%r33+-4];
	add.s32 	%r36, %r35, %r34;
	st.shared.u32 	[%r33+-4], %r36;
$L__BB1_12:
	bar.sync 	0;
	setp.gt.u32 	%p6, %r1, 31;
	@%p6 bra 	$L__BB1_14;
	shl.b32 	%r37, %r8, 6;
	add.s32 	%r39, %r13, %r37;
	ld.shared.u32 	%r40, [%r39+-36];
	ld.shared.u32 	%r41, [%r39+-4];
	add.s32 	%r42, %r41, %r40;
	st.shared.u32 	[%r39+-4], %r42;
$L__BB1_14:
	bar.sync 	0;
	setp.gt.u32 	%p7, %r1, 15;
	@%p7 bra 	$L__BB1_16;
	shl.b32 	%r43, %r8, 7;
	add.s32 	%r45, %r13, %r43;
	ld.shared.u32 	%r46, [%r45+-68];
	ld.shared.u32 	%r47, [%r45+-4];
	add.s32 	%r48, %r47, %r46;
	st.shared.u32 	[%r45+-4], %r48;
$L__BB1_16:
	bar.sync 	0;
	setp.gt.u32 	%p8, %r1, 7;
	@%p8 bra 	$L__BB1_18;
	shl.b32 	%r49, %r8, 8;
	add.s32 	%r51, %r13, %r49;
	ld.shared.u32 	%r52, [%r51+-132];
	ld.shared.u32 	%r53, [%r51+-4];
	add.s32 	%r54, %r53, %r52;
	st.shared.u32 	[%r51+-4], %r54;
$L__BB1_18:
	bar.sync 	0;
	setp.gt.u32 	%p9, %r1, 3;
	@%p9 bra 	$L__BB1_20;
	shl.b32 	%r55, %r8, 9;
	add.s32 	%r57, %r13, %r55;
	ld.shared.u32 	%r58, [%r57+-260];
	ld.shared.u32 	%r59, [%r57+-4];
	add.s32 	%r60, %r59, %r58;
	st.shared.u32 	[%r57+-4], %r60;
$L__BB1_20:
	bar.sync 	0;
	setp.gt.u32 	%p10, %r1, 1;
	@%p10 bra 	$L__BB1_22;
	shl.b32 	%r61, %r8, 10;
	add.s32 	%r63, %r13, %r61;
	ld.shared.u32 	%r64, [%r63+-516];
	ld.shared.u32 	%r65, [%r63+-4];
	add.s32 	%r66, %r65, %r64;
	st.shared.u32 	[%r63+-4], %r66;
$L__BB1_22:
	bar.sync 	0;
	setp.ne.s32 	%p11, %r1, 0;
	@%p11 bra 	$L__BB1_24;
	ld.shared.u32 	%r67, [_ZZ20parallel_prefix_scanPjS_S_iE10scan_array+1020];
	ld.shared.u32 	%r68, [_ZZ20parallel_prefix_scanPjS_S_iE10scan_array+2044];
	add.s32 	%r69, %r68, %r67;
	st.shared.u32 	[_ZZ20parallel_prefix_scanPjS_S_iE10scan_array+2044], %r69;
$L__BB1_24:
	setp.ne.s32 	%p12, %r1, 0;
	bar.sync 	0;
	@%p12 bra 	$L__BB1_26;
	shl.b32 	%r70, %r3, 3;
	add.s32 	%r72, %r13, %r70;
	ld.shared.u32 	%r73, [%r72+-4];
	cvta.to.global.u64 	%rd10, %rd3;
	mul.wide.u32 	%rd11, %r2, 4;
	add.s64 	%rd12, %rd10, %rd11;
	st.global.u32 	[%rd12], %r73;
	mov.b32 	%r74, 0;
	st.shared.u32 	[%r72+-4], %r74;
	ld.shared.u32 	%r75, [_ZZ20parallel_prefix_scanPjS_S_iE10scan_array+2044];
	ld.shared.u32 	%r76, [_ZZ20parallel_prefix_scanPjS_S_iE10scan_array+1020];
	add.s32 	%r77, %r76, %r75;
	st.shared.u32 	[_ZZ20parallel_prefix_scanPjS_S_iE10scan_array+2044], %r77;
	st.shared.u32 	[_ZZ20parallel_prefix_scanPjS_S_iE10scan_array+1020], %r75;
$L__BB1_26:
	setp.gt.u32 	%p13, %r1, 1;
	bar.sync 	0;
	@%p13 bra 	$L__BB1_28;
	shl.b32 	%r78, %r8, 10;
	add.s32 	%r80, %r13, %r78;
	ld.shared.u32 	%r81, [%r80+-4];
	ld.shared.u32 	%r82, [%r80+-516];
	add.s32 	%r83, %r82, %r81;
	st.shared.u32 	[%r80+-4], %r83;
	st.shared.u32 	[%r80+-516], %r81;
$L__BB1_28:
	setp.gt.u32 	%p14, %r1, 3;
	bar.sync 	0;
	@%p14 bra 	$L__BB1_30;
	shl.b32 	%r84, %r8, 9;
	add.s32 	%r86, %r13, %r84;
	ld.shared.u32 	%r87, [%r86+-4];
	ld.shared.u32 	%r88, [%r86+-260];
	add.s32 	%r89, %r88, %r87;
	st.shared.u32 	[%r86+-4], %r89;
	st.shared.u32 	[%r86+-260], %r87;
$L__BB1_30:
	setp.gt.u32 	%p15, %r1, 7;
	bar.sync 	0;
	@%p15 bra 	$L__BB1_32;
	shl.b32 	%r90, %r8, 8;
	add.s32 	%r92, %r13, %r90;
	ld.shared.u32 	%r93, [%r92+-4];
	ld.shared.u32 	%r94, [%r92+-132];
	add.s32 	%r95, %r94, %r93;
	st.shared.u32 	[%r92+-4], %r95;
	st.shared.u32 	[%r92+-132], %r93;
$L__BB1_32:
	setp.gt.u32 	%p16, %r1, 15;
	bar.sync 	0;
	@%p16 bra 	$L__BB1_34;
	shl.b32 	%r96, %r8, 7;
	add.s32 	%r98, %r13, %r96;
	ld.shared.u32 	%r99, [%r98+-4];
	ld.shared.u32 	%r100, [%r98+-68];
	add.s32 	%r101, %r100, %r99;
	st.shared.u32 	[%r98+-4], %r101;
	st.shared.u32 	[%r98+-68], %r99;
$L__BB1_34:
	setp.gt.u32 	%p17, %r1, 31;
	bar.sync 	0;
	@%p17 bra 	$L__BB1_36;
	shl.b32 	%r102, %r8, 6;
	add.s32 	%r104, %r13, %r102;
	ld.shared.u32 	%r105, [%r104+-4];
	ld.shared.u32 	%r106, [%r104+-36];
	add.s32 	%r107, %r106, %r105;
	st.shared.u32 	[%r104+-4], %r107;
	st.shared.u32 	[%r104+-36], %r105;
$L__BB1_36:
	setp.gt.u32 	%p18, %r1, 63;
	bar.sync 	0;
	@%p18 bra 	$L__BB1_38;
	shl.b32 	%r108, %r8, 5;
	add.s32 	%r110, %r13, %r108;
	ld.shared.u32 	%r111, [%r110+-4];
	ld.shared.u32 	%r112, [%r110+-20];
	add.s32 	%r113, %r112, %r111;
	st.shared.u32 	[%r110+-4], %r113;
	st.shared.u32 	[%r110+-20], %r111;
$L__BB1_38:
	setp.gt.u32 	%p19, %r1, 127;
	bar.sync 	0;
	@%p19 bra 	$L__BB1_40;
	shl.b32 	%r114, %r8, 4;
	add.s32 	%r116, %r13, %r114;
	ld.shared.u32 	%r117, [%r116+-4];
	ld.shared.u32 	%r118, [%r116+-12];
	add.s32 	%r119, %r118, %r117;
	st.shared.u32 	[%r116+-4], %r119;
	st.shared.u32 	[%r116+-12], %r117;
$L__BB1_40:
	setp.gt.u32 	%p20, %r1, 255;
	bar.sync 	0;
	@%p20 bra 	$L__BB1_42;
	shl.b32 	%r120, %r8, 3;
	add.s32 	%r122, %r13, %r120;
	ld.shared.u32 	%r123, [%r122+-4];
	ld.shared.u32 	%r124, [%r122+-8];
	add.s32 	%r125, %r124, %r123;
	st.shared.u32 	[%r122+-4], %r125;
	st.shared.u32 	[%r122+-8], %r123;
$L__BB1_42:
	setp.ge.u32 	%p21, %r4, %r9;
	bar.sync 	0;
	@%p21 bra 	$L__BB1_44;
	ld.shared.u32 	%r126, [%r5];
	mul.wide.u32 	%rd13, %r4, 4;
	add.s64 	%rd14, %rd1, %rd13;
	st.global.u32 	[%rd14], %r126;
$L__BB1_44:
	setp.ge.u32 	%p22, %r6, %r9;
	@%p22 bra 	$L__BB1_46;
	ld.shared.u32 	%r127, [%r7];
	mul.wide.u32 	%rd15, %r6, 4;
	add.s64 	%rd16, %rd1, %rd15;
	st.global.u32 	[%rd16], %r127;
$L__BB1_46:
	ret;

}


// ===== COMPILED SASS (sm_100) =====

	.target	sm_100

	.elftype	@"ET_EXEC"


//--------------------- .note.nv.tkinfo           --------------------------
	.section	.note.nv.tkinfo,"",@"SHT_NOTE"
	.sectionflags	@"SHF_NOTE_NV_TKINFO"
	.tkinfo
        /*0018*/ 	.word	0x00000002
        /*0030*/ 	.string	""
        /*0030*/ 	.string	"ptxas"
        /*0030*/ 	.string	"Cuda compilation tools, release 13.0, V13.0.88"
        /*0030*/ 	.string	"Build cuda_13.0.r13.0/compiler.36424714_0"
        /*0030*/ 	.string	"-arch sm_100 -m 64 "



//--------------------- .note.nv.cuinfo           --------------------------
	.section	.note.nv.cuinfo,"",@"SHT_NOTE"
	.sectionflags	@"SHF_NOTE_NV_CUINFO"
        /*0018*/ 	.short	0x0002
        /*001a*/ 	.short	0x0064
        /*001c*/ 	.short	0x0082
	.zero		2


//--------------------- .nv.info                  --------------------------
	.section	.nv.info,"",@"SHT_CUDA_INFO"
	.align	4


	//----- nvinfo : EIATTR_REGCOUNT
	.align		4
        /*0000*/ 	.byte	0x04, 0x2f
        /*0002*/ 	.short	(.L_1 - .L_0)
	.align		4
.L_0:
        /*0004*/ 	.word	index@(_Z13add_block_sumPjS_i)
        /*0008*/ 	.word	0x0000000c


	//----- nvinfo : EIATTR_FRAME_SIZE
	.align		4
.L_1:
        /*000c*/ 	.byte	0x04, 0x11
        /*000e*/ 	.short	(.L_3 - .L_2)
	.align		4
.L_2:
        /*0010*/ 	.word	index@(_Z13add_block_sumPjS_i)
        /*0014*/ 	.word	0x00000000


	//----- nvinfo : EIATTR_REGCOUNT
	.align		4
.L_3:
        /*0018*/ 	.byte	0x04, 0x2f
        /*001a*/ 	.short	(.L_5 - .L_4)
	.align		4
.L_4:
        /*001c*/ 	.word	index@(_Z20parallel_prefix_scanPjS_S_i)
        /*0020*/ 	.word	0x00000015


	//----- nvinfo : EIATTR_FRAME_SIZE
	.align		4
.L_5:
        /*0024*/ 	.byte	0x04, 0x11
        /*0026*/ 	.short	(.L_7 - .L_6)
	.align		4
.L_6:
        /*0028*/ 	.word	index@(_Z20parallel_prefix_scanPjS_S_i)
        /*002c*/ 	.word	0x00000000


	//----- nvinfo : EIATTR_MIN_STACK_SIZE
	.align		4
.L_7:
        /*0030*/ 	.byte	0x04, 0x12
        /*0032*/ 	.short	(.L_9 - .L_8)
	.align		4
.L_8:
        /*0034*/ 	.word	index@(_Z20parallel_prefix_scanPjS_S_i)
        /*0038*/ 	.word	0x00000000


	//----- nvinfo : EIATTR_MIN_STACK_SIZE
	.align		4
.L_9:
        /*003c*/ 	.byte	0x04, 0x12
        /*003e*/ 	.short	(.L_11 - .L_10)
	.align		4
.L_10:
        /*0040*/ 	.word	index@(_Z13add_block_sumPjS_i)
        /*0044*/ 	.word	0x00000000
.L_11:


//--------------------- .nv.compat                --------------------------
	.section	.nv.compat,"",@"SHT_CUDA_COMPAT_INFO"
	.align	4
        /*0000*/ 	.byte	0x02, 0x09, 0x00, 0x00, 0x02, 0x02, 0x01, 0x00, 0x02, 0x05, 0x05, 0x00, 0x03, 0x07, 0x01, 0x01
        /*0010*/ 	.byte	0x02, 0x03, 0x00, 0x00, 0x02, 0x06, 0x01, 0x00, 0x04, 0x0b, 0x08, 0x00, 0x09, 0x00, 0x00, 0x00
        /*0020*/ 	.byte	0x00, 0x00, 0x00, 0x00


//--------------------- .nv.info._Z20parallel_prefix_scanPjS_S_i --------------------------
	.section	.nv.info._Z20parallel_prefix_scanPjS_S_i,"",@"SHT_CUDA_INFO"
	.sectionflags	@""
	.align	4


	//----- nvinfo : EIATTR_CUDA_API_VERSION
	.align		4
        /*0000*/ 	.byte	0x04, 0x37
        /*0002*/ 	.short	(.L_13 - .L_12)
.L_12:
        /*0004*/ 	.word	0x00000082


	//----- nvinfo : EIATTR_KPARAM_INFO
	.align		4
.L_13:
        /*0008*/ 	.byte	0x04, 0x17
        /*000a*/ 	.short	(.L_15 - .L_14)
.L_14:
        /*000c*/ 	.word	0x00000000
        /*0010*/ 	.short	0x0003
        /*0012*/ 	.short	0x0018
        /*0014*/ 	.byte	0x00, 0xf0, 0x11, 0x00


	//----- nvinfo : EIATTR_KPARAM_INFO
	.align		4
.L_15:
        /*0018*/ 	.byte	0x04, 0x17
        /*001a*/ 	.short	(.L_17 - .L_16)
.L_16:
        /*001c*/ 	.word	0x00000000
        /*0020*/ 	.short	0x0002
        /*0022*/ 	.short	0x0010
        /*0024*/ 	.byte	0x00, 0xf5, 0x21, 0x00


	//----- nvinfo : EIATTR_KPARAM_INFO
	.align		4
.L_17:
        /*0028*/ 	.byte	0x04, 0x17
        /*002a*/ 	.short	(.L_19 - .L_18)
.L_18:
        /*002c*/ 	.word	0x00000000
        /*0030*/ 	.short	0x0001
        /*0032*/ 	.short	0x0008
        /*0034*/ 	.byte	0x00, 0xf5, 0x21, 0x00


	//----- nvinfo : EIATTR_KPARAM_INFO
	.align		4
.L_19:
        /*0038*/ 	.byte	0x04, 0x17
        /*003a*/ 	.short	(.L_21 - .L_20)
.L_20:
        /*003c*/ 	.word	0x00000000
        /*0040*/ 	.short	0x0000
        /*0042*/ 	.short	0x0000
        /*0044*/ 	.byte	0x00, 0xf5, 0x21, 0x00


	//----- nvinfo : EIATTR_SPARSE_MMA_MASK
	.align		4
.L_21:
        /*0048*/ 	.byte	0x03, 0x50
        /*004a*/ 	.short	0x0000


	//----- nvinfo : EIATTR_MAXREG_COUNT
	.align		4
        /*004c*/ 	.byte	0x03, 0x1b
        /*004e*/ 	.short	0x00ff


	//----- nvinfo : EIATTR_NUM_BARRIERS
	.align		4
        /*0050*/ 	.byte	0x02, 0x4c
        /*0052*/ 	.byte	0x01
	.zero		1


	//----- nvinfo : EIATTR_MERCURY_ISA_VERSION
	.align		4
        /*0054*/ 	.byte	0x03, 0x5f
        /*0056*/ 	.short	0x0101


	//----- nvinfo : EIATTR_VRC_CTA_INIT_COUNT
	.align		4
        /*0058*/ 	.byte	0x02, 0x4a
	.zero		1
	.zero		1


	//----- nvinfo : EIATTR_EXIT_INSTR_OFFSETS
	.align		4
        /*005c*/ 	.byte	0x04, 0x1c
        /*005e*/ 	.short	(.L_23 - .L_22)


	//   ....[0]....
.L_22:
        /*0060*/ 	.word	0x00000aa0


	//   ....[1]....
        /*0064*/ 	.word	0x00000af0


	//----- nvinfo : EIATTR_CRS_STACK_SIZE
	.align		4
.L_23:
        /*0068*/ 	.byte	0x04, 0x1e
        /*006a*/ 	.short	(.L_25 - .L_24)
.L_24:
        /*006c*/ 	.word	0x00000000


	//----- nvinfo : EIATTR_CBANK_PARAM_SIZE
	.align		4
.L_25:
        /*0070*/ 	.byte	0x03, 0x19
        /*0072*/ 	.short	0x001c


	//----- nvinfo : EIATTR_PARAM_CBANK
	.align		4
        /*0074*/ 	.byte	0x04, 0x0a
        /*0076*/ 	.short	(.L_27 - .L_26)
	.align		4
.L_26:
        /*0078*/ 	.word	index@(.nv.constant0._Z20parallel_prefix_scanPjS_S_i)
        /*007c*/ 	.short	0x0380
        /*007e*/ 	.short	0x001c


	//----- nvinfo : EIATTR_SW_WAR
	.align		4
.L_27:
        /*0080*/ 	.byte	0x04, 0x36
        /*0082*/ 	.short	(.L_29 - .L_28)
.L_28:
        /*0084*/ 	.word	0x00000008
.L_29:


//--------------------- .nv.info._Z13add_block_sumPjS_i --------------------------
	.section	.nv.info._Z13add_block_sumPjS_i,"",@"SHT_CUDA_INFO"
	.sectionflags	@""
	.align	4


	//----- nvinfo : EIATTR_CUDA_API_VERSION
	.align		4
        /*0000*/ 	.byte	0x04, 0x37
        /*0002*/ 	.short	(.L_31 - .L_30)
.L_30:
        /*0004*/ 	.word	0x00000082


	//----- nvinfo : EIATTR_KPARAM_INFO
	.align		4
.L_31:
        /*0008*/ 	.byte	0x04, 0x17
        /*000a*/ 	.short	(.L_33 - .L_32)
.L_32:
        /*000c*/ 	.word	0x00000000
        /*0010*/ 	.short	0x0002
        /*0012*/ 	.short	0x0010
        /*0014*/ 	.byte	0x00, 0xf0, 0x11, 0x00


	//----- nvinfo : EIATTR_KPARAM_INFO
	.align		4
.L_33:
        /*0018*/ 	.byte	0x04, 0x17
        /*001a*/ 	.short	(.L_35 - .L_34)
.L_34:
        /*001c*/ 	.word	0x00000000
        /*0020*/ 	.short	0x0001
        /*0022*/ 	.short	0x0008
        /*0024*/ 	.byte	0x00, 0xf5, 0x21, 0x00


	//----- nvinfo : EIATTR_KPARAM_INFO
	.align		4
.L_35:
        /*0028*/ 	.byte	0x04, 0x17
        /*002a*/ 	.short	(.L_37 - .L_36)
.L_36:
        /*002c*/ 	.word	0x00000000
        /*0030*/ 	.short	0x0000
        /*0032*/ 	.short	0x0000
        /*0034*/ 	.byte	0x00, 0xf5, 0x21, 0x00


	//----- nvinfo : EIATTR_SPARSE_MMA_MASK
	.align		4
.L_37:
        /*0038*/ 	.byte	0x03, 0x50
        /*003a*/ 	.short	0x0000


	//----- nvinfo : EIATTR_MAXREG_COUNT
	.align		4
        /*003c*/ 	.byte	0x03, 0x1b
        /*003e*/ 	.short	0x00ff


	//----- nvinfo : EIATTR_MERCURY_ISA_VERSION
	.align		4
        /*0040*/ 	.byte	0x03, 0x5f
        /*0042*/ 	.short	0x0101


	//----- nvinfo : EIATTR_VRC_CTA_INIT_COUNT
	.align		4
        /*0044*/ 	.byte	0x02, 0x4a
	.zero		1
	.zero		1


	//----- nvinfo : EIATTR_EXIT_INSTR_OFFSETS
	.align		4
        /*0048*/ 	.byte	0x04, 0x1c
        /*004a*/ 	.short	(.L_39 - .L_38)


	//   ....[0]....
.L_38:
        /*004c*/ 	.word	0x00000160


	//   ....[1]....
        /*0050*/ 	.word	0x00000180


	//   ....[2]....
        /*0054*/ 	.word	0x00000210


	//----- nvinfo : EIATTR_CRS_STACK_SIZE
	.align		4
.L_39:
        /*0058*/ 	.byte	0x04, 0x1e
        /*005a*/ 	.short	(.L_41 - .L_40)
.L_40:
        /*005c*/ 	.word	0x00000000


	//----- nvinfo : EIATTR_CBANK_PARAM_SIZE
	.align		4
.L_41:
        /*0060*/ 	.byte	0x03, 0x19
        /*0062*/ 	.short	0x0014


	//----- nvinfo : EIATTR_PARAM_CBANK
	.align		4
        /*0064*/ 	.byte	0x04, 0x0a
        /*0066*/ 	.short	(.L_43 - .L_42)
	.align		4
.L_42:
        /*0068*/ 	.word	index@(.nv.constant0._Z13add_block_sumPjS_i)
        /*006c*/ 	.short	0x0380
        /*006e*/ 	.short	0x0014


	//----- nvinfo : EIATTR_SW_WAR
	.align		4
.L_43:
        /*0070*/ 	.byte	0x04, 0x36
        /*0072*/ 	.short	(.L_45 - .L_44)
.L_44:
        /*0074*/ 	.word	0x00000008
.L_45:


//--------------------- .nv.callgraph             --------------------------
	.section	.nv.callgraph,"",@"SHT_CUDA_CALLGRAPH"
	.align	4
	.sectionentsize	8
	.align		4
        /*0000*/ 	.word	0x00000000
	.align		4
        /*0004*/ 	.word	0xffffffff
	.align		4
        /*0008*/ 	.word	0x00000000
	.align		4
        /*000c*/ 	.word	0xfffffffe
	.align		4
        /*0010*/ 	.word	0x00000000
	.align		4
        /*0014*/ 	.word	0xfffffffd
	.align		4
        /*0018*/ 	.word	0x00000000
	.align		4
        /*001c*/ 	.word	0xfffffffc


//--------------------- .text._Z20parallel_prefix_scanPjS_S_i --------------------------
	.section	.text._Z20parallel_prefix_scanPjS_S_i,"ax",@progbits
	.align	128
        .global         _Z20parallel_prefix_scanPjS_S_i
        .type           _Z20parallel_prefix_scanPjS_S_i,@function
        .size           _Z20parallel_prefix_scanPjS_S_i,(.L_x_5 - _Z20parallel_prefix_scanPjS_S_i)
        .other          _Z20parallel_prefix_scanPjS_S_i,@"STO_CUDA_ENTRY STV_DEFAULT"
_Z20parallel_prefix_scanPjS_S_i:
.text._Z20parallel_prefix_scanPjS_S_i:
[----:B------:R-:W-:Y:S01]  /*0000*/  LDC R1, c[0x0][0x37c] ;  /* 0x0000df00ff017b82 */ /* 0x000fe20000000800 */
[----:B------:R-:W0:Y:S07]  /*0010*/  S2R R4, SR_CTAID.X ;  /* 0x0000000000047919 */ /* 0x000e2e0000002500 */
[----:B------:R-:W0:Y:S01]  /*0020*/  LDC R5, c[0x0][0x360] ;  /* 0x0000d800ff057b82 */ /* 0x000e220000000800 */
[----:B------:R-:W1:Y:S01]  /*0030*/  LDCU UR4, c[0x0][0x398] ;  /* 0x00007300ff0477ac */ /* 0x000e620008000800 */
[----:B------:R-:W2:Y:S01]  /*0040*/  S2R R3, SR_TID.X ;  /* 0x0000000000037919 */ /* 0x000ea20000002100 */
[----:B0-----:R-:W-:-:S04]  /*0050*/  IMAD R2, R4, R5, RZ ;  /* 0x0000000504027224 */ /* 0x001fc800078e02ff */
[----:B--2---:R-:W-:-:S04]  /*0060*/  IMAD R2, R2, 0x2, R3 ;  /* 0x0000000202027824 */ /* 0x004fc800078e0203 */
[C---:B------:R-:W-:Y:S01]  /*0070*/  IMAD.IADD R0, R2.reuse, 0x1, R5 ;  /* 0x0000000102007824 */ /* 0x040fe200078e0205 */
[----:B-1----:R-:W-:-:S04]  /*0080*/  ISETP.GE.U32.AND P1, PT, R2, UR4, PT ;  /* 0x0000000402007c0c */ /* 0x002fc8000bf26070 */
[----:B------:R-:W-:Y:S01]  /*0090*/  ISETP.GE.U32.AND P0, PT, R0, UR4, PT ;  /* 0x0000000400007c0c */ /* 0x000fe2000bf06070 */
[----:B------:R-:W0:Y:S08]  /*00a0*/  LDCU.64 UR4, c[0x0][0x358] ;  /* 0x00006b00ff0477ac */ /* 0x000e300008000a00 */
[----:B------:R-:W1:Y:S08]  /*00b0*/  @!P1 LDC.64 R12, c[0x0][0x388] ;  /* 0x0000e200ff0c9b82 */ /* 0x000e700000000a00 */
[----:B------:R-:W2:Y:S01]  /*00c0*/  @!P0 LDC.64 R14, c[0x0][0x388] ;  /* 0x0000e200ff0e8b82 */ /* 0x000ea20000000a00 */
[----:B-1----:R-:W-:-:S06]  /*00d0*/  @!P1 IMAD.WIDE.U32 R12, R2, 0x4, R12 ;  /* 0x00000004020c9825 */ /* 0x002fcc00078e000c */
[----:B0-----:R-:W3:Y:S01]  /*00e0*/  @!P1 LDG.E R13, desc[UR4][R12.64] ;  /* 0x000000040c0d9981 */ /* 0x001ee2000c1e1900 */
[----:B--2---:R-:W-:-:S06]  /*00f0*/  @!P0 IMAD.WIDE.U32 R14, R0, 0x4, R14 ;  /* 0x00000004000e8825 */ /* 0x004fcc00078e000e */
[----:B------:R0:W2:Y:S01]  /*0100*/  @!P0 LDG.E R15, desc[UR4][R14.64] ;  /* 0x000000040e0f8981 */ /* 0x0000a2000c1e1900 */
[----:B------:R-:W1:Y:S01]  /*0110*/  S2R R7, SR_CgaCtaId ;  /* 0x0000000000077919 */ /* 0x000e620000008800 */
[----:B------:R-:W-:Y:S02]  /*0120*/  MOV R8, 0x400 ;  /* 0x0000040000087802 */ /* 0x000fe40000000f00 */
[----:B------:R-:W-:Y:S02]  /*0130*/  ISETP.GT.U32.AND P2, PT, R3, 0xff, PT ;  /* 0x000000ff0300780c */ /* 0x000fe40003f44070 */
[----:B-1----:R-:W-:-:S04]  /*0140*/  LEA R8, R7, R8, 0x18 ;  /* 0x0000000807087211 */ /* 0x002fc800078ec0ff */
[----:B------:R-:W-:-:S05]  /*0150*/  LEA R10, R3, R8, 0x2 ;  /* 0x00000008030a7211 */ /* 0x000fca00078e10ff */
[----:B------:R-:W-:Y:S02]  /*0160*/  IMAD R6, R5, 0x4, R10 ;  /* 0x0000000405067824 */ /* 0x000fe400078e020a */
[C---:B------:R-:W-:Y:S01]  /*0170*/  @!P2 IMAD R11, R3.reuse, 0x8, R8 ;  /* 0x00000008030ba824 */ /* 0x040fe200078e0208 */
[----:B------:R-:W-:Y:S02]  /*0180*/  ISETP.GT.U32.AND P3, PT, R3, 0x7f, PT ;  /* 0x0000007f0300780c */ /* 0x000fe40003f64070 */
[----:B------:R-:W-:Y:S02]  /*0190*/  P2R R7, PR, RZ, 0x4 ;  /* 0x00000004ff077803 */ /* 0x000fe40000000000 */
[----:B------:R-:W-:-:S09]  /*01a0*/  P2R R7, PR, RZ, 0x8 ;  /* 0x00000008ff077803 */ /* 0x000fd20000000000 */
[----:B0-----:R-:W-:Y:S01]  /*01b0*/  @!P3 IMAD R14, R3, 0x10, R8 ;  /* 0x00000010030eb824 */ /* 0x001fe200078e0208 */
[----:B---3--:R-:W-:Y:S04]  /*01c0*/  @!P1 STS [R10], R13 ;  /* 0x0000000d0a009388 */ /* 0x008fe80000000800 */
[----:B------:R-:W-:Y:S04]  /*01d0*/  @P1 STS [R10], RZ ;  /* 0x000000ff0a001388 */ /* 0x000fe80000000800 */
[----:B--2---:R-:W-:Y:S04]  /*01e0*/  @!P0 STS [R6], R15 ;  /* 0x0000000f06008388 */ /* 0x004fe80000000800 */
[----:B------:R-:W-:Y:S01]  /*01f0*/  @P0 STS [R6], RZ ;  /* 0x000000ff06000388 */ /* 0x000fe20000000800 */
[----:B------:R-:W-:Y:S06]  /*0200*/  BAR.SYNC.DEFER_BLOCKING 0x0 ;  /* 0x0000000000007b1d */ /* 0x000fec0000010000 */
[----:B------:R-:W0:Y:S02]  /*0210*/  @!P2 LDS.64 R16, [R11] ;  /* 0x000000000b10a984 */ /* 0x000e240000000a00 */
[----:B0-----:R-:W-:-:S05]  /*0220*/  @!P2 IADD3 R16, PT, PT, R16, R17, RZ ;  /* 0x000000111010a210 */ /* 0x001fca0007ffe0ff */
[----:B------:R-:W-:Y:S01]  /*0230*/  @!P2 STS [R11+0x4], R16 ;  /* 0x000004100b00a388 */ /* 0x000fe20000000800 */
[----:B------:R-:W-:Y:S06]  /*0240*/  BAR.SYNC.DEFER_BLOCKING 0x0 ;  /* 0x0000000000007b1d */ /* 0x000fec0000010000 */
[----:B------:R-:W-:Y:S04]  /*0250*/  @!P3 LDS R7, [R14+0x4] ;  /* 0x000004000e07b984 */ /* 0x000fe80000000800 */
[----:B------:R-:W0:Y:S01]  /*0260*/  @!P3 LDS R12, [R14+0xc] ;  /* 0x00000c000e0cb984 */ /* 0x000e220000000800 */
[----:B------:R-:W-:-:S04]  /*0270*/  ISETP.GT.U32.AND P2, PT, R3, 0x3f, PT ;  /* 0x0000003f0300780c */ /* 0x000fc80003f44070 */
[----:B------:R-:W-:-:S09]  /*0280*/  P2R R9, PR, RZ, 0x4 ;  /* 0x00000004ff097803 */ /* 0x000fd20000000000 */
[----:B------:R-:W-:Y:S01]  /*0290*/  @!P2 LEA R18, R3, R8, 0x5 ;  /* 0x000000080312a211 */ /* 0x000fe200078e28ff */
[----:B0-----:R-:W-:-:S05]  /*02a0*/  @!P3 IMAD.IADD R7, R7, 0x1, R12 ;  /* 0x000000010707b824 */ /* 0x001fca00078e020c */
[----:B------:R-:W-:Y:S01]  /*02b0*/  @!P3 STS [R14+0xc], R7 ;  /* 0x00000c070e00b388 */ /* 0x000fe20000000800 */
[----:B------:R-:W-:Y:S06]  /*02c0*/  BAR.SYNC.DEFER_BLOCKING 0x0 ;  /* 0x0000000000007b1d */ /* 0x000fec0000010000 */
[----:B------:R-:W-:Y:S04]  /*02d0*/  @!P2 LDS R9, [R18+0xc] ;  /* 0x00000c001209a984 */ /* 0x000fe80000000800 */
[----:B------:R-:W0:Y:S01]  /*02e0*/  @!P2 LDS R12, [R18+0x1c] ;  /* 0x00001c00120ca984 */ /* 0x000e220000000800 */
[----:B------:R-:W-:-:S13]  /*02f0*/  ISETP.GT.U32.AND P3, PT, R3, 0x1f, PT ;  /* 0x0000001f0300780c */ /* 0x000fda0003f64070 */
[----:B------:R-:W-:Y:S02]  /*0300*/  @!P3 IMAD R16, R3, 0x40, R8 ;  /* 0x000000400310b824 */ /* 0x000fe400078e0208 */
[----:B0-----:R-:W-:-:S05]  /*0310*/  @!P2 IMAD.IADD R9, R9, 0x1, R12 ;  /* 0x000000010909a824 */ /* 0x001fca00078e020c */
[----:B------:R-:W-:Y:S01]  /*0320*/  @!P2 STS [R18+0x1c], R9 ;  /* 0x00001c091200a388 */ /* 0x000fe20000000800 */
[----:B------:R-:W-:Y:S06]  /*0330*/  BAR.SYNC.DEFER_BLOCKING 0x0 ;  /* 0x0000000000007b1d */ /* 0x000fec0000010000 */
[----:B------:R-:W-:Y:S04]  /*0340*/  @!P3 LDS R11, [R16+0x1c] ;  /* 0x00001c00100bb984 */ /* 0x000fe80000000800 */
[----:B------:R-:W0:Y:S01]  /*0350*/  @!P3 LDS R12, [R16+0x3c] ;  /* 0x00003c00100cb984 */ /* 0x000e220000000800 */
[----:B------:R-:W-:-:S02]  /*0360*/  ISETP.GT.U32.AND P2, PT, R3, 0xf, PT ;  /* 0x0000000f0300780c */ /* 0x000fc40003f44070 */
[----:B------:R-:W-:-:S11]  /*0370*/  P2R R7, PR, RZ, 0x8 ;  /* 0x00000008ff077803 */ /* 0x000fd60000000000 */
[----:B------:R-:W-:Y:S01]  /*0380*/  @!P2 IMAD R14, R3, 0x80, R8 ;  /* 0x00000080030ea824 */ /* 0x000fe200078e0208 */
[----:B0-----:R-:W-:-:S05]  /*0390*/  @!P3 IADD3 R11, PT, PT, R11, R12, RZ ;  /* 0x0000000c0b0bb210 */ /* 0x001fca0007ffe0ff */
[----:B------:R-:W-:Y:S01]  /*03a0*/  @!P3 STS [R16+0x3c], R11 ;  /* 0x00003c0b1000b388 */ /* 0x000fe20000000800 */
[----:B------:R-:W-:Y:S06]  /*03b0*/  BAR.SYNC.DEFER_BLOCKING 0x0 ;  /* 0x0000000000007b1d */ /* 0x000fec0000010000 */
[----:B------:R-:W-:Y:S04]  /*03c0*/  @!P2 LDS R7, [R14+0x3c] ;  /* 0x00003c000e07a984 */ /* 0x000fe80000000800 */
[----:B------:R-:W0:Y:S01]  /*03d0*/  @!P2 LDS R12, [R14+0x7c] ;  /* 0x00007c000e0ca984 */ /* 0x000e220000000800 */
[----:B------:R-:W-:-:S13]  /*03e0*/  ISETP.GT.U32.AND P3, PT, R3, 0x7, PT ;  /* 0x000000070300780c */ /* 0x000fda0003f64070 */
        /* <DEDUP_REMOVED lines=13> */
[----:B------:R-:W-:-:S13]  /*04c0*/  ISETP.GT.U32.AND P5, PT, R3, 0x1, PT ;  /* 0x000000010300780c */ /* 0x000fda0003fa4070 */
[----:B------:R-:W-:Y:S01]  /*04d0*/  @!P5 IMAD R14, R3, 0x400, R8 ;  /* 0x00000400030ed824 */ /* 0x000fe200078e0208 */
[----:B0-----:R-:W-:-:S05]  /*04e0*/  @!P4 IADD3 R11, PT, PT, R11, R12, RZ ;  /* 0x0000000c0b0bc210 */ /* 0x001fca0007ffe0ff */
[----:B------:R-:W-:Y:S01]  /*04f0*/  @!P4 STS [R16+0x1fc], R11 ;  /* 0x0001fc0b1000c388 */ /* 0x000fe20000000800 */
[----:B------:R-:W-:Y:S06]  /*0500*/  BAR.SYNC.DEFER_BLOCKING 0x0 ;  /* 0x0000000000007b1d */ /* 0x000fec0000010000 */
[----:B------:R-:W-:Y:S04]  /*0510*/  @!P5 LDS R7, [R14+0x1fc] ;  /* 0x0001fc000e07d984 */ /* 0x000fe80000000800 */
[----:B------:R-:W0:Y:S01]  /*0520*/  @!P5 LDS R12, [R14+0x3fc] ;  /* 0x0003fc000e0cd984 */ /* 0x000e220000000800 */
[----:B------:R-:W-:Y:S01]  /*0530*/  ISETP.NE.AND P6, PT, R3, RZ, PT ;  /* 0x000000ff0300720c */ /* 0x000fe20003fc5270 */
[----:B0-----:R-:W-:-:S05]  /*0540*/  @!P5 IMAD.IADD R7, R7, 0x1, R12 ;  /* 0x000000010707d824 */ /* 0x001fca00078e020c */
[----:B------:R-:W-:Y:S01]  /*0550*/  @!P5 STS [R14+0x3fc], R7 ;  /* 0x0003fc070e00d388 */ /* 0x000fe20000000800 */
[----:B------:R-:W-:Y:S06]  /*0560*/  BAR.SYNC.DEFER_BLOCKING 0x0 ;  /* 0x0000000000007b1d */ /* 0x000fec0000010000 */
[----:B------:R-:W-:Y:S04]  /*0570*/  @!P6 LDS R9, [R8+0x3fc] ;  /* 0x0003fc000809e984 */ /* 0x000fe80000000800 */
[----:B------:R-:W0:Y:S01]  /*0580*/  @!P6 LDS R12, [R8+0x7fc] ;  /* 0x0007fc00080ce984 */ /* 0x000e220000000800 */
[----:B------:R-:W-:Y:S01]  /*0590*/  BSSY.RECONVERGENT B0, `(.L_x_0) ;  /* 0x0000011000007945 */ /* 0x000fe20003800200 */
[----:B------:R-:W-:Y:S01]  /*05a0*/  @!P5 IMAD R15, R3, 0x400, R8 ;  /* 0x00000400030fd824 */ /* 0x000fe200078e0208 */
[----:B0-----:R-:W-:-:S05]  /*05b0*/  @!P6 IADD3 R9, PT, PT, R9, R12, RZ ;  /* 0x0000000c0909e210 */ /* 0x001fca0007ffe0ff */
[----:B------:R0:W-:Y:S01]  /*05c0*/  @!P6 STS [R8+0x7fc], R9 ;  /* 0x0007fc090800e388 */ /* 0x0001e20000000800 */
[----:B------:R-:W-:Y:S06]  /*05d0*/  BAR.SYNC.DEFER_BLOCKING 0x0 ;  /* 0x0000000000007b1d */ /* 0x000fec0000010000 */
[----:B------:R-:W-:Y:S05]  /*05e0*/  @P6 BRA `(.L_x_1) ;  /* 0x00000000002c6947 */ /* 0x000fea0003800000 */
[----:B------:R-:W-:Y:S01]  /*05f0*/  IMAD R7, R5, 0x8, R8 ;  /* 0x0000000805077824 */ /* 0x000fe200078e0208 */
[----:B------:R-:W1:Y:S04]  /*0600*/  LDC.64 R12, c[0x0][0x390] ;  /* 0x0000e400ff0c7b82 */ /* 0x000e680000000a00 */
[----:B0-----:R-:W0:Y:S04]  /*0610*/  LDS R9, [R7+-0x4] ;  /* 0xfffffc0007097984 */ /* 0x001e280000000800 */
[----:B------:R-:W-:Y:S04]  /*0620*/  STS [R7+-0x4], RZ ;  /* 0xfffffcff07007388 */ /* 0x000fe80000000800 */
[----:B------:R-:W2:Y:S04]  /*0630*/  LDS R11, [R8+0x7fc] ;  /* 0x0007fc00080b7984 */ /* 0x000ea80000000800 */
[----:B------:R-:W3:Y:S01]  /*0640*/  LDS R14, [R8+0x3fc] ;  /* 0x0003fc00080e7984 */ /* 0x000ee20000000800 */
[----:B-1----:R-:W-:-:S05]  /*0650*/  IMAD.WIDE.U32 R4, R4, 0x4, R12 ;  /* 0x0000000404047825 */ /* 0x002fca00078e000c */
[----:B0-----:R1:W-:Y:S04]  /*0660*/  STG.E desc[UR4][R4.64], R9 ;  /* 0x0000000904007986 */ /* 0x0013e8000c101904 */
[----:B--2---:R1:W-:Y:S01]  /*0670*/  STS [R8+0x3fc], R11 ;  /* 0x0003fc0b08007388 */ /* 0x0043e20000000800 */
[----:B---3--:R-:W-:-:S05]  /*0680*/  IADD3 R13, PT, PT, R11, R14, RZ ;  /* 0x0000000e0b0d7210 */ /* 0x008fca0007ffe0ff */
[----:B------:R1:W-:Y:S02]  /*0690*/  STS [R8+0x7fc], R13 ;  /* 0x0007fc0d08007388 */ /* 0x0003e40000000800 */
.L_x_1:
[----:B------:R-:W-:Y:S05]  /*06a0*/  BSYNC.RECONVERGENT B0 ;  /* 0x0000000000007941 */ /* 0x000fea0003800200 */
.L_x_0:
[----:B------:R-:W-:Y:S01]  /*06b0*/  BAR.SYNC.DEFER_BLOCKING 0x0 ;  /* 0x0000000000007b1d */ /* 0x000fe20000010000 */
[C-C-:B01----:R-:W-:Y:S01]  /*06c0*/  @!P4 IMAD R9, R3.reuse, 0x200, R8.reuse ;  /* 0x000002000309c824 */ /* 0x143fe200078e0208 */
[C---:B------:R-:W-:Y:S01]  /*06d0*/  @!P2 LEA R13, R3.reuse, R8, 0x7 ;  /* 0x00000008030da211 */ /* 0x040fe200078e38ff */
[C---:B------:R-:W-:Y:S01]  /*06e0*/  @!P3 IMAD R11, R3.reuse, 0x100, R8 ;  /* 0x00000100030bb824 */ /* 0x040fe200078e0208 */
[----:B------:R-:W-:-:S13]  /*06f0*/  ISETP.GT.U32.AND P6, PT, R3, 0x3f, PT ;  /* 0x0000003f0300780c */ /* 0x000fda0003fc4070 */
[----:B------:R-:W-:Y:S01]  /*0700*/  @!P6 IMAD R16, R3, 0x20, R8 ;  /* 0x000000200310e824 */ /* 0x000fe200078e0208 */
[----:B------:R-:W0:Y:S04]  /*0710*/  @!P5 LDS R4, [R15+0x3fc] ;  /* 0x0003fc000f04d984 */ /* 0x000e280000000800 */
[----:B------:R-:W1:Y:S04]  /*0720*/  @!P5 LDS R5, [R15+0x1fc] ;  /* 0x0001fc000f05d984 */ /* 0x000e680000000800 */
[----:B0-----:R-:W-:Y:S01]  /*0730*/  @!P5 STS [R15+0x1fc], R4 ;  /* 0x0001fc040f00d388 */ /* 0x001fe20000000800 */
[----:B-1----:R-:W-:-:S05]  /*0740*/  @!P5 IMAD.IADD R5, R4, 0x1, R5 ;  /* 0x000000010405d824 */ /* 0x002fca00078e0205 */
[----:B------:R0:W-:Y:S01]  /*0750*/  @!P5 STS [R15+0x3fc], R5 ;  /* 0x0003fc050f00d388 */ /* 0x0001e20000000800 */
[----:B------:R-:W-:Y:S01]  /*0760*/  BAR.SYNC.DEFER_BLOCKING 0x0 ;  /* 0x0000000000007b1d */ /* 0x000fe20000010000 */
[----:B------:R-:W-:-:S13]  /*0770*/  ISETP.GT.U32.AND P5, PT, R3, 0x1f, PT ;  /* 0x0000001f0300780c */ /* 0x000fda0003fa4070 */
[----:B0-----:R-:W-:Y:S01]  /*0780*/  @!P5 IMAD R15, R3, 0x40, R8 ;  /* 0x00000040030fd824 */ /* 0x001fe200078e0208 */
[----:B------:R-:W0:Y:S04]  /*0790*/  @!P4 LDS R7, [R9+0x1fc] ;  /* 0x0001fc000907c984 */ /* 0x000e280000000800 */
[----:B------:R-:W1:Y:S04]  /*07a0*/  @!P4 LDS R12, [R9+0xfc] ;  /* 0x0000fc00090cc984 */ /* 0x000e680000000800 */
[----:B0-----:R-:W-:Y:S01]  /*07b0*/  @!P4 STS [R9+0xfc], R7 ;  /* 0x0000fc070900c388 */ /* 0x001fe20000000800 */
[----:B-1----:R-:W-:-:S05]  /*07c0*/  @!P4 IADD3 R12, PT, PT, R7, R12, RZ ;  /* 0x0000000c070cc210 */ /* 0x002fca0007ffe0ff */
[----:B------:R-:W-:Y:S01]  /*07d0*/  @!P4 STS [R9+0x1fc], R12 ;  /* 0x0001fc0c0900c388 */ /* 0x000fe20000000800 */
[----:B------:R-:W-:Y:S06]  /*07e0*/  BAR.SYNC.DEFER_BLOCKING 0x0 ;  /* 0x0000000000007b1d */ /* 0x000fec0000010000 */
[----:B------:R-:W0:Y:S04]  /*07f0*/  @!P3 LDS R4, [R11+0xfc] ;  /* 0x0000fc000b04b984 */ /* 0x000e280000000800 */
[----:B------:R-:W1:Y:S04]  /*0800*/  @!P3 LDS R5, [R11+0x7c] ;  /* 0x00007c000b05b984 */ /* 0x000e680000000800 */
[----:B0-----:R-:W-:Y:S01]  /*0810*/  @!P3 STS [R11+0x7c], R4 ;  /* 0x00007c040b00b388 */ /* 0x001fe20000000800 */
[----:B-1----:R-:W-:-:S05]  /*0820*/  @!P3 IMAD.IADD R5, R4, 0x1, R5 ;  /* 0x000000010405b824 */ /* 0x002fca00078e0205 */
        /* <DEDUP_REMOVED lines=11> */
[----:B-1----:R-:W-:-:S05]  /*08e0*/  @!P5 IADD3 R5, PT, PT, R4, R5, RZ ;  /* 0x000000050405d210 */ /* 0x002fca0007ffe0ff */
[----:B------:R-:W-:Y:S01]  /*08f0*/  @!P5 STS [R15+0x3c], R5 ;  /* 0x00003c050f00d388 */ /* 0x000fe20000000800 */
[----:B------:R-:W-:Y:S01]  /*0900*/  BAR.SYNC.DEFER_BLOCKING 0x0 ;  /* 0x0000000000007b1d */ /* 0x000fe20000010000 */
[----:B------:R-:W-:-:S13]  /*0910*/  ISETP.GT.U32.AND P5, PT, R3, 0x7f, PT ;  /* 0x0000007f0300780c */ /* 0x000fda0003fa4070 */
[----:B------:R-:W-:Y:S01]  /*0920*/  @!P5 LEA R18, R3, R8, 0x4 ;  /* 0x000000080312d211 */ /* 0x000fe200078e20ff */
[----:B------:R-:W0:Y:S04]  /*0930*/  @!P6 LDS R9, [R16+0x1c] ;  /* 0x00001c001009e984 */ /* 0x000e280000000800 */
[----:B------:R-:W1:Y:S04]  /*0940*/  @!P6 LDS R12, [R16+0xc] ;  /* 0x00000c00100ce984 */ /* 0x000e680000000800 */
[----:B0-----:R-:W-:Y:S01]  /*0950*/  @!P6 STS [R16+0xc], R9 ;  /* 0x00000c091000e388 */ /* 0x001fe20000000800 */
[----:B-1----:R-:W-:-:S05]  /*0960*/  @!P6 IMAD.IADD R12, R9, 0x1, R12 ;  /* 0x00000001090ce824 */ /* 0x002fca00078e020c */
[----:B------:R-:W-:Y:S01]  /*0970*/  @!P6 STS [R16+0x1c], R12 ;  /* 0x00001c0c1000e388 */ /* 0x000fe20000000800 */
[----:B------:R-:W-:Y:S01]  /*0980*/  BAR.SYNC.DEFER_BLOCKING 0x0 ;  /* 0x0000000000007b1d */ /* 0x000fe20000010000 */
[----:B------:R-:W-:-:S13]  /*0990*/  ISETP.GT.U32.AND P6, PT, R3, 0xff, PT ;  /* 0x000000ff0300780c */ /* 0x000fda0003fc4070 */
[----:B------:R-:W-:Y:S01]  /*09a0*/  @!P6 LEA R8, R3, R8, 0x3 ;  /* 0x000000080308e211 */ /* 0x000fe200078e18ff */
[----:B------:R-:W-:Y:S04]  /*09b0*/  @!P5 LDS R14, [R18+0x4] ;  /* 0x00000400120ed984 */ /* 0x000fe80000000800 */
[----:B------:R-:W0:Y:S02]  /*09c0*/  @!P5 LDS R7, [R18+0xc] ;  /* 0x00000c001207d984 */ /* 0x000e240000000800 */
[----:B0-----:R-:W-:Y:S02]  /*09d0*/  @!P5 IMAD.IADD R11, R7, 0x1, R14 ;  /* 0x00000001070bd824 */ /* 0x001fe400078e020e */
[----:B------:R-:W-:Y:S04]  /*09e0*/  @!P5 STS [R18+0x4], R7 ;  /* 0x000004071200d388 */ /* 0x000fe80000000800 */
[----:B------:R-:W-:Y:S01]  /*09f0*/  @!P5 STS [R18+0xc], R11 ;  /* 0x00000c0b1200d388 */ /* 0x000fe20000000800 */
[----:B------:R-:W-:Y:S06]  /*0a00*/  BAR.SYNC.DEFER_BLOCKING 0x0 ;  /* 0x0000000000007b1d */ /* 0x000fec0000010000 */
[----:B------:R-:W0:Y:S02]  /*0a10*/  @!P6 LDS.64 R4, [R8] ;  /* 0x000000000804e984 */ /* 0x000e240000000a00 */
[----:B0-----:R-:W-:Y:S01]  /*0a20*/  @!P6 IMAD.IADD R13, R5, 0x1, R4 ;  /* 0x00000001050de824 */ /* 0x001fe200078e0204 */
[----:B------:R-:W-:-:S02]  /*0a30*/  MOV R12, R5 ;  /* 0x00000005000c7202 */ /* 0x000fc40000000f00 */
[----:B------:R-:W0:Y:S03]  /*0a40*/  @!P1 LDC.64 R4, c[0x0][0x380] ;  /* 0x0000e000ff049b82 */ /* 0x000e260000000a00 */
[----:B------:R-:W-:Y:S05]  /*0a50*/  @!P6 STS.64 [R8], R12 ;  /* 0x0000000c0800e388 */ /* 0x000fea0000000a00 */
[----:B------:R-:W-:Y:S01]  /*0a60*/  BAR.SYNC.DEFER_BLOCKING 0x0 ;  /* 0x0000000000007b1d */ /* 0x000fe20000010000 */
[----:B0-----:R-:W-:-:S05]  /*0a70*/  @!P1 IMAD.WIDE.U32 R2, R2, 0x4, R4 ;  /* 0x0000000402029825 */ /* 0x001fca00078e0004 */
[----:B------:R-:W0:Y:S04]  /*0a80*/  @!P1 LDS R9, [R10] ;  /* 0x000000000a099984 */ /* 0x000e280000000800 */
[----:B0-----:R0:W-:Y:S01]  /*0a90*/  @!P1 STG.E desc[UR4][R2.64], R9 ;  /* 0x0000000902009986 */ /* 0x0011e2000c101904 */
[----:B------:R-:W-:Y:S05]  /*0aa0*/  @P0 EXIT ;  /* 0x000000000000094d */ /* 0x000fea0003800000 */
[----:B------:R-:W1:Y:S01]  /*0ab0*/  LDS R5, [R6] ;  /* 0x0000000006057984 */ /* 0x000e620000000800 */
[----:B0-----:R-:W0:Y:S02]  /*0ac0*/  LDC.64 R2, c[0x0][0x380] ;  /* 0x0000e000ff027b82 */ /* 0x001e240000000a00 */
[----:B0-----:R-:W-:-:S05]  /*0ad0*/  IMAD.WIDE.U32 R2, R0, 0x4, R2 ;  /* 0x0000000400027825 */ /* 0x001fca00078e0002 */
[----:B-1----:R-:W-:Y:S01]  /*0ae0*/  STG.E desc[UR4][R2.64], R5 ;  /* 0x0000000502007986 */ /* 0x002fe2000c101904 */
[----:B------:R-:W-:Y:S05]  /*0af0*/  EXIT ;  /* 0x000000000000794d */ /* 0x000fea0003800000 */
.L_x_2:
[----:B------:R-:W-:-:S00]  /*0b00*/  BRA `(.L_x_2) ;  /* 0xfffffffc00fc7947 */ /* 0x000fc0000383ffff */
[----:B------:R-:W-:-:S00]  /*0b10*/  NOP ;  /* 0x0000000000007918 */ /* 0x000fc00000000000 */
        /* <DEDUP_REMOVED lines=14> */
.L_x_5:


//--------------------- .text._Z13add_block_sumPjS_i --------------------------
	.section	.text._Z13add_block_sumPjS_i,"ax",@progbits
	.align	128
        .global         _Z13add_block_sumPjS_i
        .type           _Z13add_block_sumPjS_i,@function
        .size           _Z13add_block_sumPjS_i,(.L_x_6 - _Z13add_block_sumPjS_i)
        .other          _Z13add_block_sumPjS_i,@"STO_CUDA_ENTRY STV_DEFAULT"
_Z13add_block_sumPjS_i:
.text._Z13add_block_sumPjS_i:
[----:B------:R-:W-:Y:S01]  /*0000*/  LDC R1, c[0x0][0x37c] ;  /* 0x0000df00ff017b82 */ /* 0x000fe20000000800 */
[----:B------:R-:W0:Y:S01]  /*0010*/  S2R R9, SR_CTAID.X ;  /* 0x0000000000097919 */ /* 0x000e220000002500 */
[----:B------:R-:W1:Y:S01]  /*0020*/  LDCU UR6, c[0x0][0x390] ;  /* 0x00007200ff0677ac */ /* 0x000e620008000800 */
[----:B------:R-:W0:Y:S01]  /*0030*/  S2R R0, SR_TID.X ;  /* 0x0000000000007919 */ /* 0x000e220000002100 */
[----:B------:R-:W2:Y:S01]  /*0040*/  LDCU.64 UR4, c[0x0][0x358] ;  /* 0x00006b00ff0477ac */ /* 0x000ea20008000a00 */
[----:B0-----:R-:W-:-:S04]  /*0050*/  LEA R0, R9, R0, 0x8 ;  /* 0x0000000009007211 */ /* 0x001fc800078e40ff */
[----:B------:R-:W-:-:S04]  /*0060*/  SHF.L.U32 R7, R0, 0x1, RZ ;  /* 0x0000000100077819 */ /* 0x000fc800000006ff */
[----:B------:R-:W-:-:S04]  /*0070*/  IADD3 R0, PT, PT, R7, 0x1, RZ ;  /* 0x0000000107007810 */ /* 0x000fc80007ffe0ff */
[----:B-1----:R-:W-:-:S13]  /*0080*/  ISETP.GE.U32.AND P0, PT, R0, UR6, PT ;  /* 0x0000000600007c0c */ /* 0x002fda000bf06070 */
[----:B--2---:R-:W-:Y:S05]  /*0090*/  @P0 BRA `(.L_x_3) ;  /* 0x0000000000340947 */ /* 0x004fea0003800000 */
[----:B------:R-:W0:Y:S08]  /*00a0*/  LDC.64 R2, c[0x0][0x388] ;  /* 0x0000e200ff027b82 */ /* 0x000e300000000a00 */
[----:B------:R-:W1:Y:S01]  /*00b0*/  LDC.64 R4, c[0x0][0x380] ;  /* 0x0000e000ff047b82 */ /* 0x000e620000000a00 */
[----:B0-----:R-:W-:-:S05]  /*00c0*/  IMAD.WIDE.U32 R2, R9, 0x4, R2 ;  /* 0x0000000409027825 */ /* 0x001fca00078e0002 */
[----:B------:R-:W2:Y:S01]  /*00d0*/  LDG.E R0, desc[UR4][R2.64] ;  /* 0x0000000402007981 */ /* 0x000ea2000c1e1900 */
[----:B-1----:R-:W-:-:S05]  /*00e0*/  IMAD.WIDE.U32 R4, R7, 0x4, R4 ;  /* 0x0000000407047825 */ /* 0x002fca00078e0004 */
[----:B------:R-:W2:Y:S04]  /*00f0*/  LDG.E R7, desc[UR4][R4.64+0x4] ;  /* 0x0000040404077981 */ /* 0x000ea8000c1e1900 */
[----:B------:R-:W3:Y:S01]  /*0100*/  LDG.E R9, desc[UR4][R4.64] ;  /* 0x0000000404097981 */ /* 0x000ee2000c1e1900 */
[----:B--2---:R-:W-:-:S05]  /*0110*/  IMAD.IADD R7, R0, 0x1, R7 ;  /* 0x0000000100077824 */ /* 0x004fca00078e0207 */
[----:B------:R-:W-:Y:S04]  /*0120*/  STG.E desc[UR4][R4.64+0x4], R7 ;  /* 0x0000040704007986 */ /* 0x000fe8000c101904 */
[----:B------:R-:W3:Y:S02]  /*0130*/  LDG.E R0, desc[UR4][R2.64] ;  /* 0x0000000402007981 */ /* 0x000ee4000c1e1900 */
[----:B---3--:R-:W-:-:S05]  /*0140*/  IADD3 R9, PT, PT, R0, R9, RZ ;  /* 0x0000000900097210 */ /* 0x008fca0007ffe0ff */
[----:B------:R-:W-:Y:S01]  /*0150*/  STG.E desc[UR4][R4.64], R9 ;  /* 0x0000000904007986 */ /* 0x000fe2000c101904 */
[----:B------:R-:W-:Y:S05]  /*0160*/  EXIT ;  /* 0x000000000000794d */ /* 0x000fea0003800000 */
.L_x_3:
[----:B------:R-:W-:-:S13]  /*0170*/  ISETP.GE.U32.AND P0, PT, R7, UR6, PT ;  /* 0x0000000607007c0c */ /* 0x000fda000bf06070 */
[----:B------:R-:W-:Y:S05]  /*0180*/  @P0 EXIT ;  /* 0x000000000000094d */ /* 0x000fea0003800000 */
[----:B------:R-:W0:Y:S08]  /*0190*/  LDC.64 R2, c[0x0][0x388] ;  /* 0x0000e200ff027b82 */ /* 0x000e300000000a00 */
[----:B------:R-:W1:Y:S01]  /*01a0*/  LDC.64 R4, c[0x0][0x380] ;  /* 0x0000e000ff047b82 */ /* 0x000e620000000a00 */
[----:B0-----:R-:W-:-:S06]  /*01b0*/  IMAD.WIDE.U32 R2, R9, 0x4, R2 ;  /* 0x0000000409027825 */ /* 0x001fcc00078e0002 */
[----:B------:R-:W2:Y:S01]  /*01c0*/  LDG.E R2, desc[UR4][R2.64] ;  /* 0x0000000402027981 */ /* 0x000ea2000c1e1900 */
[----:B-1----:R-:W-:-:S05]  /*01d0*/  IMAD.WIDE.U32 R4, R7, 0x4, R4 ;  /* 0x0000000407047825 */ /* 0x002fca00078e0004 */
[----:B------:R-:W2:Y:S02]  /*01e0*/  LDG.E R7, desc[UR4][R4.64] ;  /* 0x0000000404077981 */ /* 0x000ea4000c1e1900 */
[----:B--2---:R-:W-:-:S05]  /*01f0*/  IMAD.IADD R7, R2, 0x1, R7 ;  /* 0x0000000102077824 */ /* 0x004fca00078e0207 */
[----:B------:R-:W-:Y:S01]  /*0200*/  STG.E desc[UR4][R4.64], R7 ;  /* 0x0000000704007986 */ /* 0x000fe2000c101904 */
[----:B------:R-:W-:Y:S05]  /*0210*/  EXIT ;  /* 0x000000000000794d */ /* 0x000fea0003800000 */
.L_x_4:
        /* <DEDUP_REMOVED lines=14> */
.L_x_6:


//--------------------- .nv.shared._Z20parallel_prefix_scanPjS_S_i --------------------------
	.section	.nv.shared._Z20parallel_prefix_scanPjS_S_i,"aw",@nobits
	.sectionflags	@""
	.align	4
.nv.shared._Z20parallel_prefix_scanPjS_S_i:
	.zero		3072


//--------------------- .nv.shared.reserved.0     --------------------------
	.section	.nv.shared.reserved.0,"aw",@nobits
	.weak		__nv_reservedSMEM_offset_0_alias
	.size		__nv_reservedSMEM_offset_0_alias, 0, 64
	.other		__nv_reservedSMEM_offset_0_alias,@"STO_CUDA_RESERVED_SHARED STV_DEFAULT"
__nv_reservedSMEM_offset_0_alias:
	.zero		0
	.zero		64


//--------------------- .nv.constant0._Z20parallel_prefix_scanPjS_S_i --------------------------
	.section	.nv.constant0._Z20parallel_prefix_scanPjS_S_i,"a",@progbits
	.sectionflags	@""
	.align	4
.nv.constant0._Z20parallel_prefix_scanPjS_S_i:
	.zero		924


//--------------------- .nv.constant0._Z13add_block_sumPjS_i --------------------------
	.section	.nv.constant0._Z13add_block_sumPjS_i,"a",@progbits
	.sectionflags	@""
	.align	4
.nv.constant0._Z13add_block_sumPjS_i:
	.zero		916


//--------------------- SYMBOLS --------------------------

	.type		.nv.reservedSmem.offset0,@object
	.size		.nv.reservedSmem.offset0,0x4
	.type		.nv.reservedSmem.cap,@object
	.size		.nv.reservedSmem.cap,0x4
